	.headerflags	@"EF_CUDA_TEXMODE_UNIFIED EF_CUDA_64BIT_ADDRESS EF_CUDA_ACCELERATORS EF_CUDA_SM90 EF_CUDA_VIRTUAL_SM(EF_CUDA_SM90)"
	.elftype	@"ET_EXEC"


//--------------------- .nv.info                  --------------------------
	.section	.nv.info,"",@"SHT_CUDA_INFO"
	.align	4


	//----- nvinfo : EIATTR_REGCOUNT
	.align		4
        /*0000*/ 	.byte	0x04, 0x2f
        /*0002*/ 	.short	(.L_2 - .L_1)
	.align		4
.L_1:
        /*0004*/ 	.word	index@(triton_)
        /*0008*/ 	.word	0x00000020


	//----- nvinfo : EIATTR_MIN_STACK_SIZE
	.align		4
.L_2:
        /*000c*/ 	.byte	0x04, 0x12
        /*000e*/ 	.short	(.L_4 - .L_3)
	.align		4
.L_3:
        /*0010*/ 	.word	index@(triton_)
        /*0014*/ 	.word	0x00000000


	//----- nvinfo : EIATTR_FRAME_SIZE
	.align		4
.L_4:
        /*0018*/ 	.byte	0x04, 0x11
        /*001a*/ 	.short	(.L_6 - .L_5)
	.align		4
.L_5:
        /*001c*/ 	.word	index@(triton_)
        /*0020*/ 	.word	0x00000000


	//----- nvinfo : EIATTR_MIN_STACK_SIZE
	.align		4
.L_6:
        /*0024*/ 	.byte	0x04, 0x12
        /*0026*/ 	.short	(.L_8 - .L_7)
	.align		4
.L_7:
        /*0028*/ 	.word	index@(triton_)
        /*002c*/ 	.word	0x00000000
.L_8:


//--------------------- .nv.info.triton_          --------------------------
	.section	.nv.info.triton_,"",@"SHT_CUDA_INFO"
	.sectionflags	@""
	.align	4


	//----- nvinfo : EIATTR_CUDA_API_VERSION
	.align		4
        /*0000*/ 	.byte	0x04, 0x37
        /*0002*/ 	.short	(.L_10 - .L_9)
.L_9:
        /*0004*/ 	.word	0x0000007c


	//----- nvinfo : EIATTR_KPARAM_INFO
	.align		4
.L_10:
        /*0008*/ 	.byte	0x04, 0x17
        /*000a*/ 	.short	(.L_12 - .L_11)
.L_11:
        /*000c*/ 	.word	0x00000000
        /*0010*/ 	.short	0x0006
        /*0012*/ 	.short	0x0028
        /*0014*/ 	.byte	0x00, 0xf0, 0x11, 0x00


	//----- nvinfo : EIATTR_KPARAM_INFO
	.align		4
.L_12:
        /*0018*/ 	.byte	0x04, 0x17
        /*001a*/ 	.short	(.L_14 - .L_13)
.L_13:
        /*001c*/ 	.word	0x00000000
        /*0020*/ 	.short	0x0005
        /*0022*/ 	.short	0x0024
        /*0024*/ 	.byte	0x00, 0xf0, 0x11, 0x00


	//----- nvinfo : EIATTR_KPARAM_INFO
	.align		4
.L_14:
        /*0028*/ 	.byte	0x04, 0x17
        /*002a*/ 	.short	(.L_16 - .L_15)
.L_15:
        /*002c*/ 	.word	0x00000000
        /*0030*/ 	.short	0x0004
        /*0032*/ 	.short	0x0020
        /*0034*/ 	.byte	0x00, 0xf0, 0x11, 0x00


	//----- nvinfo : EIATTR_KPARAM_INFO
	.align		4
.L_16:
        /*0038*/ 	.byte	0x04, 0x17
        /*003a*/ 	.short	(.L_18 - .L_17)
.L_17:
        /*003c*/ 	.word	0x00000000
        /*0040*/ 	.short	0x0003
        /*0042*/ 	.short	0x0018
        /*0044*/ 	.byte	0x00, 0xf0, 0x21, 0x00


	//----- nvinfo : EIATTR_KPARAM_INFO
	.align		4
.L_18:
        /*0048*/ 	.byte	0x04, 0x17
        /*004a*/ 	.short	(.L_20 - .L_19)
.L_19:
        /*004c*/ 	.word	0x00000000
        /*0050*/ 	.short	0x0002
        /*0052*/ 	.short	0x0010
        /*0054*/ 	.byte	0x00, 0xf0, 0x21, 0x00


	//----- nvinfo : EIATTR_KPARAM_INFO
	.align		4
.L_20:
        /*0058*/ 	.byte	0x04, 0x17
        /*005a*/ 	.short	(.L_22 - .L_21)
.L_21:
        /*005c*/ 	.word	0x00000000
        /*0060*/ 	.short	0x0001
        /*0062*/ 	.short	0x0008
        /*0064*/ 	.byte	0x00, 0xf0, 0x21, 0x00


	//----- nvinfo : EIATTR_KPARAM_INFO
	.align		4
.L_22:
        /*0068*/ 	.byte	0x04, 0x17
        /*006a*/ 	.short	(.L_24 - .L_23)
.L_23:
        /*006c*/ 	.word	0x00000000
        /*0070*/ 	.short	0x0000
        /*0072*/ 	.short	0x0000
        /*0074*/ 	.byte	0x00, 0xf0, 0x21, 0x00


	//----- nvinfo : EIATTR_SPARSE_MMA_MASK
	.align		4
.L_24:
        /*0078*/ 	.byte	0x03, 0x50
        /*007a*/ 	.short	0x0000


	//----- nvinfo : EIATTR_MAXREG_COUNT
	.align		4
        /*007c*/ 	.byte	0x03, 0x1b
        /*007e*/ 	.short	0x00ff


	//----- nvinfo : EIATTR_COOP_GROUP_MASK_REGIDS
	.align		4
        /*0080*/ 	.byte	0x04, 0x29
        /*0082*/ 	.short	(.L_26 - .L_25)


	//   ....[0]....
.L_25:
        /*0084*/ 	.word	0xffffffff


	//   ....[1]....
        /*0088*/ 	.word	0xffffffff


	//   ....[2]....
        /*008c*/ 	.word	0xffffffff


	//   ....[3]....
        /*0090*/ 	.word	0xffffffff


	//----- nvinfo : EIATTR_COOP_GROUP_INSTR_OFFSETS
	.align		4
.L_26:
        /*0094*/ 	.byte	0x04, 0x28
        /*0096*/ 	.short	(.L_28 - .L_27)


	//   ....[0]....
.L_27:
        /*0098*/ 	.word	0x00001050


	//   ....[1]....
        /*009c*/ 	.word	0x00001080


	//   ....[2]....
        /*00a0*/ 	.word	0x00001210


	//   ....[3]....
        /*00a4*/ 	.word	0x00001230


	//----- nvinfo : EIATTR_EXIT_INSTR_OFFSETS
	.align		4
.L_28:
        /*00a8*/ 	.byte	0x04, 0x1c
        /*00aa*/ 	.short	(.L_30 - .L_29)


	//   ....[0]....
.L_29:
        /*00ac*/ 	.word	0x000020c0


	//----- nvinfo : EIATTR_MAX_THREADS
	.align		4
.L_30:
        /*00b0*/ 	.byte	0x04, 0x05
        /*00b2*/ 	.short	(.L_32 - .L_31)
.L_31:
        /*00b4*/ 	.word	0x00000100
        /*00b8*/ 	.word	0x00000001
        /*00bc*/ 	.word	0x00000001


	//----- nvinfo : EIATTR_CBANK_PARAM_SIZE
	.align		4
.L_32:
        /*00c0*/ 	.byte	0x03, 0x19
        /*00c2*/ 	.short	0x002c


	//----- nvinfo : EIATTR_PARAM_CBANK
	.align		4
        /*00c4*/ 	.byte	0x04, 0x0a
        /*00c6*/ 	.short	(.L_34 - .L_33)
	.align		4
.L_33:
        /*00c8*/ 	.word	index@(.nv.constant0.triton_)
        /*00cc*/ 	.short	0x0210
        /*00ce*/ 	.short	0x002c


	//----- nvinfo : EIATTR_SW_WAR
	.align		4
.L_34:
        /*00d0*/ 	.byte	0x04, 0x36
        /*00d2*/ 	.short	(.L_36 - .L_35)
.L_35:
        /*00d4*/ 	.word	0x00000008
.L_36:


//--------------------- .nv.callgraph             --------------------------
	.section	.nv.callgraph,"",@"SHT_CUDA_CALLGRAPH"
	.align	4
	.sectionentsize	8
	.align		4
        /*0000*/ 	.word	0x00000000
	.align		4
        /*0004*/ 	.word	0xffffffff
	.align		4
        /*0008*/ 	.word	0x00000000
	.align		4
        /*000c*/ 	.word	0xfffffffe
	.align		4
        /*0010*/ 	.word	0x00000000
	.align		4
        /*0014*/ 	.word	0xfffffffd
	.align		4
        /*0018*/ 	.word	0x00000000
	.align		4
        /*001c*/ 	.word	0xfffffffc


//--------------------- .nv.constant4             --------------------------
	.section	.nv.constant4,"a",@progbits
	.align	8
	.align		8
.nv.constant4:
        /*0000*/ 	.dword	_$_str


//--------------------- .text.triton_             --------------------------
	.section	.text.triton_,"ax",@progbits
	.align	128
        .global         triton_
        .type           triton_,@function
        .size           triton_,(.L_x_3 - triton_)
        .other          triton_,@"STO_CUDA_ENTRY STV_DEFAULT"
triton_:
.text.triton_:
[----:B------:R-:W0:Y:S02]  /*0000*/  LDC R1, c[0x0][0x28] ;  /* 0x00000a00ff017b82 */ /* 0x000e240000000800 */
[----:B------:R-:W1:Y:S01]  /*0010*/  S2R R9, SR_TID.X ;  /* 0x0000000000097919 */ /* 0x000e620000002100 */
[----:B------:R-:W2:Y:S01]  /*0020*/  S2UR UR4, SR_CTAID.X ;  /* 0x00000000000479c3 */ /* 0x000ea20000002500 */
[----:B------:R-:W-:-:S07]  /*0030*/  ULDC.64 UR6, c[0x0][0x208] ;  /* 0x0000820000067ab9 */ /* 0x000fce0000000a00 */
[----:B------:R-:W3:Y:S08]  /*0040*/  LDC R11, c[0x0][0x230] ;  /* 0x00008c00ff0b7b82 */ /* 0x000ef00000000800 */
[----:B------:R-:W4:Y:S01]  /*0050*/  LDC.64 R2, c[0x0][0x210] ;  /* 0x00008400ff027b82 */ /* 0x000f220000000a00 */
[----:B--2---:R-:W-:Y:S01]  /*0060*/  USHF.L.U32 UR4, UR4, 0x6, URZ ;  /* 0x0000000604047899 */ /* 0x004fe2000800063f */
[----:B-1----:R-:W-:-:S04]  /*0070*/  SHF.R.U32.HI R6, RZ, 0x2, R9 ;  /* 0x00000002ff067819 */ /* 0x002fc80000011609 */
[----:B------:R-:W-:-:S04]  /*0080*/  SGXT.U32 R6, R6, 0x6 ;  /* 0x000000060606781a */ /* 0x000fc80000000000 */
[----:B------:R-:W-:-:S04]  /*0090*/  LOP3.LUT R8, R6, UR4, RZ, 0xfc, !PT ;  /* 0x0000000406087c12 */ /* 0x000fc8000f8efcff */
[----:B---3--:R-:W-:-:S05]  /*00a0*/  IADD3 R0, R8, R11, RZ ;  /* 0x0000000b08007210 */ /* 0x008fca0007ffe0ff */
[----:B------:R-:W-:-:S05]  /*00b0*/  IMAD R0, R0, 0xc00, RZ ;  /* 0x00000c0000007824 */ /* 0x000fca00078e02ff */
[----:B------:R-:W-:-:S05]  /*00c0*/  LOP3.LUT R5, R0, 0x3, R9, 0xf8, !PT ;  /* 0x0000000300057812 */ /* 0x000fca00078ef809 */
[----:B----4-:R-:W-:-:S06]  /*00d0*/  IMAD.WIDE R4, R5, 0x2, R2 ;  /* 0x0000000205047825 */ /* 0x010fcc00078e0202 */
[----:B------:R-:W2:Y:S01]  /*00e0*/  LDG.E.EL.U16 R4, desc[UR6][R4.64] ;  /* 0x0000000604047981 */ /* 0x000ea2000c2e1500 */
[----:B------:R-:W-:Y:S01]  /*00f0*/  LOP3.LUT R7, R9, 0x3, RZ, 0xc0, !PT ;  /* 0x0000000309077812 */ /* 0x000fe200078ec0ff */
[----:B------:R-:W-:Y:S01]  /*0100*/  HFMA2.MMA R23, -RZ, RZ, 0, 0 ;  /* 0x00000000ff177435 */ /* 0x000fe200000001ff */
[----:B------:R-:W-:Y:S01]  /*0110*/  IADD3 R6, R6, UR4, R11 ;  /* 0x0000000406067c10 */ /* 0x000fe2000fffe00b */
[----:B------:R-:W-:Y:S01]  /*0120*/  HFMA2.MMA R10, -RZ, RZ, 0, 0 ;  /* 0x00000000ff0a7435 */ /* 0x000fe200000001ff */
[----:B------:R-:W-:-:S03]  /*0130*/  MOV R27, 0x3f800000 ;  /* 0x3f800000001b7802 */ /* 0x000fc60000000f00 */
[----:B------:R-:W-:-:S05]  /*0140*/  IMAD R6, R6, 0xc00, R7 ;  /* 0x00000c0006067824 */ /* 0x000fca00078e0207 */
[----:B------:R-:W-:Y:S02]  /*0150*/  IADD3 R11, R6, 0x4, RZ ;  /* 0x00000004060b7810 */ /* 0x000fe40007ffe0ff */
[----:B--2---:R-:W-:-:S07]  /*0160*/  SHF.L.U32 R22, R4, 0x10, RZ ;  /* 0x0000001004167819 */ /* 0x004fce00000006ff */
.L_x_0:
[----:B------:R-:W-:-:S05]  /*0170*/  IADD3 R5, R11, R10, RZ ;  /* 0x0000000a0b057210 */ /* 0x000fca0007ffe0ff */
[----:B------:R-:W-:-:S05]  /*0180*/  IMAD.WIDE R4, R5, 0x2, R2 ;  /* 0x0000000205047825 */ /* 0x000fca00078e0202 */
[----:B------:R1:W2:Y:S01]  /*0190*/  LDG.E.EL.U16 R26, desc[UR6][R4.64] ;  /* 0x00000006041a7981 */ /* 0x0002a2000c2e1500 */
[----:B------:R-:W-:-:S05]  /*01a0*/  IADD3 R15, R11, 0x4, R10 ;  /* 0x000000040b0f7810 */ /* 0x000fca0007ffe00a */
[----:B------:R-:W-:-:S05]  /*01b0*/  IMAD.WIDE R14, R15, 0x2, R2 ;  /* 0x000000020f0e7825 */ /* 0x000fca00078e0202 */
[----:B------:R-:W3:Y:S01]  /*01c0*/  LDG.E.EL.U16 R7, desc[UR6][R14.64] ;  /* 0x000000060e077981 */ /* 0x000ee2000c2e1500 */
[----:B------:R-:W-:-:S05]  /*01d0*/  IADD3 R17, R11, 0x8, R10 ;  /* 0x000000080b117810 */ /* 0x000fca0007ffe00a */
[----:B------:R-:W-:-:S05]  /*01e0*/  IMAD.WIDE R16, R17, 0x2, R2 ;  /* 0x0000000211107825 */ /* 0x000fca00078e0202 */
[----:B------:R-:W4:Y:S01]  /*01f0*/  LDG.E.EL.U16 R6, desc[UR6][R16.64] ;  /* 0x0000000610067981 */ /* 0x000f22000c2e1500 */
[----:B------:R-:W-:-:S05]  /*0200*/  IADD3 R21, R11, 0xc, R10 ;  /* 0x0000000c0b157810 */ /* 0x000fca0007ffe00a */
[----:B------:R-:W-:-:S05]  /*0210*/  IMAD.WIDE R20, R21, 0x2, R2 ;  /* 0x0000000215147825 */ /* 0x000fca00078e0202 */
[----:B------:R5:W4:Y:S01]  /*0220*/  LDG.E.EL.U16 R12, desc[UR6][R20.64] ;  /* 0x00000006140c7981 */ /* 0x000b22000c2e1500 */
[----:B------:R-:W-:-:S05]  /*0230*/  IADD3 R29, R11, 0x10, R10 ;  /* 0x000000100b1d7810 */ /* 0x000fca0007ffe00a */
[----:B------:R-:W-:-:S05]  /*0240*/  IMAD.WIDE R28, R29, 0x2, R2 ;  /* 0x000000021d1c7825 */ /* 0x000fca00078e0202 */
[----:B------:R-:W4:Y:S01]  /*0250*/  LDG.E.EL.U16 R13, desc[UR6][R28.64] ;  /* 0x000000061c0d7981 */ /* 0x000f22000c2e1500 */
[----:B-1----:R-:W-:-:S05]  /*0260*/  IADD3 R5, R11, 0x14, R10 ;  /* 0x000000140b057810 */ /* 0x002fca0007ffe00a */
[----:B------:R-:W-:-:S05]  /*0270*/  IMAD.WIDE R4, R5, 0x2, R2 ;  /* 0x0000000205047825 */ /* 0x000fca00078e0202 */
[----:B------:R1:W4:Y:S01]  /*0280*/  LDG.E.EL.U16 R14, desc[UR6][R4.64] ;  /* 0x00000006040e7981 */ /* 0x000322000c2e1500 */
[----:B------:R-:W-:-:S05]  /*0290*/  IADD3 R19, R11, 0x18, R10 ;  /* 0x000000180b137810 */ /* 0x000fca0007ffe00a */
[----:B------:R-:W-:-:S05]  /*02a0*/  IMAD.WIDE R18, R19, 0x2, R2 ;  /* 0x0000000213127825 */ /* 0x000fca00078e0202 */
[----:B------:R-:W4:Y:S01]  /*02b0*/  LDG.E.EL.U16 R15, desc[UR6][R18.64] ;  /* 0x00000006120f7981 */ /* 0x000f22000c2e1500 */
[----:B------:R-:W-:-:S05]  /*02c0*/  IADD3 R25, R11, 0x1c, R10 ;  /* 0x0000001c0b197810 */ /* 0x000fca0007ffe00a */
[----:B------:R-:W-:-:S05]  /*02d0*/  IMAD.WIDE R24, R25, 0x2, R2 ;  /* 0x0000000219187825 */ /* 0x000fca00078e0202 */
[----:B------:R-:W4:Y:S01]  /*02e0*/  LDG.E.EL.U16 R16, desc[UR6][R24.64] ;  /* 0x0000000618107981 */ /* 0x000f22000c2e1500 */
[----:B0----5:R-:W-:-:S05]  /*02f0*/  IADD3 R21, R11, 0x20, R10 ;  /* 0x000000200b157810 */ /* 0x021fca0007ffe00a */
[----:B------:R-:W-:-:S05]  /*0300*/  IMAD.WIDE R20, R21, 0x2, R2 ;  /* 0x0000000215147825 */ /* 0x000fca00078e0202 */
[----:B------:R0:W5:Y:S01]  /*0310*/  LDG.E.EL.U16 R17, desc[UR6][R20.64] ;  /* 0x0000000614117981 */ /* 0x000162000c2e1500 */
[----:B-1----:R-:W-:Y:S01]  /*0320*/  IADD3 R5, R11, 0x24, R10 ;  /* 0x000000240b057810 */ /* 0x002fe20007ffe00a */
[----:B------:R-:W-:-:S04]  /*0330*/  FADD R27, R27, 1 ;  /* 0x3f8000001b1b7421 */ /* 0x000fc80000000000 */
[----:B------:R-:W-:Y:S01]  /*0340*/  IMAD.WIDE R4, R5, 0x2, R2 ;  /* 0x0000000205047825 */ /* 0x000fe200078e0202 */
[----:B------:R-:W-:-:S03]  /*0350*/  FSETP.GEU.AND P1, PT, |R27|, 1.175494350822287508e-38, PT ;  /* 0x008000001b00780b */ /* 0x000fc60003f2e200 */
[C---:B------:R-:W-:Y:S01]  /*0360*/  FMUL R28, R27.reuse, 0.25 ;  /* 0x3e8000001b1c7820 */ /* 0x040fe20000400000 */
[C---:B------:R-:W-:Y:S01]  /*0370*/  FSETP.GT.AND P0, PT, |R27|.reuse, 8.50705917302346158658e+37, PT ;  /* 0x7e8000001b00780b */ /* 0x040fe20003f04200 */
[----:B------:R1:W5:Y:S01]  /*0380*/  LDG.E.EL.U16 R18, desc[UR6][R4.64] ;  /* 0x0000000604127981 */ /* 0x000362000c2e1500 */
[----:B0-----:R-:W-:Y:S02]  /*0390*/  FADD R21, R27, 1 ;  /* 0x3f8000001b157421 */ /* 0x001fe40000000000 */
[----:B------:R-:W-:Y:S02]  /*03a0*/  FSEL R28, R28, R27, P0 ;  /* 0x0000001b1c1c7208 */ /* 0x000fe40000000000 */
[----:B------:R-:W-:Y:S01]  /*03b0*/  IADD3 R27, R11, 0x28, R10 ;  /* 0x000000280b1b7810 */ /* 0x000fe20007ffe00a */
[----:B------:R-:W-:Y:S02]  /*03c0*/  FMUL R20, R21, 0.25 ;  /* 0x3e80000015147820 */ /* 0x000fe40000400000 */
[----:B------:R-:W-:-:S02]  /*03d0*/  @!P1 FMUL R28, R28, 16777216 ;  /* 0x4b8000001c1c9820 */ /* 0x000fc40000400000 */
[----:B-1----:R-:W-:Y:S02]  /*03e0*/  IMAD.WIDE R4, R27, 0x2, R2 ;  /* 0x000000021b047825 */ /* 0x002fe400078e0202 */
[----:B------:R-:W0:Y:S01]  /*03f0*/  MUFU.RCP R19, R28 ;  /* 0x0000001c00137308 */ /* 0x000e220000001000 */
[----:B--2---:R-:W-:-:S05]  /*0400*/  SHF.L.U32 R25, R26, 0x10, RZ ;  /* 0x000000101a197819 */ /* 0x004fca00000006ff */
[----:B------:R-:W-:-:S04]  /*0410*/  FADD R24, R25, -R22 ;  /* 0x8000001619187221 */ /* 0x000fc80000000000 */
[----:B------:R-:W-:-:S05]  /*0420*/  FMUL R29, R24, 0.25 ;  /* 0x3e800000181d7820 */ /* 0x000fca0000400000 */
[----:B------:R-:W-:Y:S02]  /*0430*/  FSEL R26, R29, R24, P0 ;  /* 0x000000181d1a7208 */ /* 0x000fe40000000000 */
[----:B------:R-:W-:-:S03]  /*0440*/  FSETP.GEU.AND P0, PT, |R21|, 1.175494350822287508e-38, PT ;  /* 0x008000001500780b */ /* 0x000fc60003f0e200 */
[----:B------:R-:W-:Y:S01]  /*0450*/  @!P1 FMUL R26, R26, 16777216 ;  /* 0x4b8000001a1a9820 */ /* 0x000fe20000400000 */
[----:B------:R-:W-:-:S03]  /*0460*/  FSETP.GT.AND P1, PT, |R21|, 8.50705917302346158658e+37, PT ;  /* 0x7e8000001500780b */ /* 0x000fc60003f24200 */
[----:B0-----:R-:W-:Y:S01]  /*0470*/  FFMA R26, R19, R26, R22 ;  /* 0x0000001a131a7223 */ /* 0x001fe20000000016 */
[----:B------:R-:W-:Y:S02]  /*0480*/  FSEL R27, R20, R21, P1 ;  /* 0x00000015141b7208 */ /* 0x000fe40000800000 */
[----:B------:R0:W2:Y:S01]  /*0490*/  LDG.E.EL.U16 R20, desc[UR6][R4.64] ;  /* 0x0000000604147981 */ /* 0x0000a2000c2e1500 */
[----:B---3--:R-:W-:Y:S02]  /*04a0*/  SHF.L.U32 R19, R7, 0x10, RZ ;  /* 0x0000001007137819 */ /* 0x008fe400000006ff */
[----:B------:R-:W-:-:S03]  /*04b0*/  @!P0 FMUL R27, R27, 16777216 ;  /* 0x4b8000001b1b8820 */ /* 0x000fc60000400000 */
[----:B------:R-:W-:Y:S01]  /*04c0*/  FADD R22, -R26, R19 ;  /* 0x000000131a167221 */ /* 0x000fe20000000100 */
[----:B------:R-:W1:Y:S01]  /*04d0*/  MUFU.RCP R7, R27 ;  /* 0x0000001b00077308 */ /* 0x000e620000001000 */
[----:B------:R-:W-:Y:S02]  /*04e0*/  FADD R25, R25, -R26 ;  /* 0x8000001a19197221 */ /* 0x000fe40000000000 */
[----:B------:R-:W-:Y:S02]  /*04f0*/  FMUL R29, R22, 0.25 ;  /* 0x3e800000161d7820 */ /* 0x000fe40000400000 */
[----:B------:R-:W-:Y:S01]  /*0500*/  FFMA R23, R24, R25, R23 ;  /* 0x0000001918177223 */ /* 0x000fe20000000017 */
[----:B------:R-:W-:Y:S02]  /*0510*/  IADD3 R25, R11, 0x2c, R10 ;  /* 0x0000002c0b197810 */ /* 0x000fe40007ffe00a */
[----:B------:R-:W-:-:S03]  /*0520*/  FSEL R29, R29, R22, P1 ;  /* 0x000000161d1d7208 */ /* 0x000fc60000800000 */
[----:B0-----:R-:W-:-:S04]  /*0530*/  IMAD.WIDE R4, R25, 0x2, R2 ;  /* 0x0000000219047825 */ /* 0x001fc800078e0202 */
[----:B------:R-:W-:Y:S01]  /*0540*/  @!P0 FMUL R29, R29, 16777216 ;  /* 0x4b8000001d1d8820 */ /* 0x000fe20000400000 */
[----:B----4-:R-:W-:-:S03]  /*0550*/  SHF.L.U32 R25, R6, 0x10, RZ ;  /* 0x0000001006197819 */ /* 0x010fc600000006ff */
[----:B-1----:R-:W-:Y:S01]  /*0560*/  FFMA R24, R7, R29, R26 ;  /* 0x0000001d07187223 */ /* 0x002fe2000000001a */
[----:B------:R0:W3:Y:S01]  /*0570*/  LDG.E.EL.U16 R4, desc[UR6][R4.64] ;  /* 0x0000000604047981 */ /* 0x0000e2000c2e1500 */
[----:B------:R-:W-:Y:S02]  /*0580*/  FADD R21, R21, 1 ;  /* 0x3f80000015157421 */ /* 0x000fe40000000000 */
[----:B------:R-:W-:Y:S02]  /*0590*/  FADD R26, -R24, R25 ;  /* 0x00000019181a7221 */ /* 0x000fe40000000100 */
[C---:B------:R-:W-:Y:S01]  /*05a0*/  FMUL R28, R21.reuse, 0.25 ;  /* 0x3e800000151c7820 */ /* 0x040fe20000400000 */
[----:B------:R-:W-:Y:S01]  /*05b0*/  FSETP.GT.AND P0, PT, |R21|, 8.50705917302346158658e+37, PT ;  /* 0x7e8000001500780b */ /* 0x000fe20003f04200 */
[----:B------:R-:W-:-:S03]  /*05c0*/  FMUL R7, R26, 0.25 ;  /* 0x3e8000001a077820 */ /* 0x000fc60000400000 */
[----:B------:R-:W-:Y:S02]  /*05d0*/  FSEL R27, R28, R21, P0 ;  /* 0x000000151c1b7208 */ /* 0x000fe40000000000 */
[----:B------:R-:W-:Y:S02]  /*05e0*/  FSEL R28, R7, R26, P0 ;  /* 0x0000001a071c7208 */ /* 0x000fe40000000000 */
[----:B------:R-:W-:-:S05]  /*05f0*/  IADD3 R7, R11, 0x30, R10 ;  /* 0x000000300b077810 */ /* 0x000fca0007ffe00a */
[----:B------:R-:W-:-:S06]  /*0600*/  IMAD.WIDE R6, R7, 0x2, R2 ;  /* 0x0000000207067825 */ /* 0x000fcc00078e0202 */
[----:B------:R1:W4:Y:S01]  /*0610*/  LDG.E.EL.U16 R6, desc[UR6][R6.64] ;  /* 0x0000000606067981 */ /* 0x000322000c2e1500 */
[----:B------:R-:W-:-:S13]  /*0620*/  FSETP.GEU.AND P1, PT, |R21|, 1.175494350822287508e-38, PT ;  /* 0x008000001500780b */ /* 0x000fda0003f2e200 */
[----:B------:R-:W-:-:S06]  /*0630*/  @!P1 FMUL R27, R27, 16777216 ;  /* 0x4b8000001b1b9820 */ /* 0x000fcc0000400000 */
[----:B------:R-:W0:Y:S01]  /*0640*/  MUFU.RCP R27, R27 ;  /* 0x0000001b001b7308 */ /* 0x000e220000001000 */
[----:B------:R-:W-:Y:S01]  /*0650*/  FADD R21, R21, 1 ;  /* 0x3f80000015157421 */ /* 0x000fe20000000000 */
[----:B------:R-:W-:Y:S01]  /*0660*/  @!P1 FMUL R28, R28, 16777216 ;  /* 0x4b8000001c1c9820 */ /* 0x000fe20000400000 */
[----:B------:R-:W-:-:S03]  /*0670*/  FADD R19, R19, -R24 ;  /* 0x8000001813137221 */ /* 0x000fc60000000000 */
[C---:B------:R-:W-:Y:S02]  /*0680*/  FSETP.GEU.AND P1, PT, |R21|.reuse, 1.175494350822287508e-38, PT ;  /* 0x008000001500780b */ /* 0x040fe40003f2e200 */
[----:B------:R-:W-:Y:S01]  /*0690*/  FSETP.GT.AND P0, PT, |R21|, 8.50705917302346158658e+37, PT ;  /* 0x7e8000001500780b */ /* 0x000fe20003f04200 */
[----:B0-----:R-:W-:Y:S01]  /*06a0*/  FFMA R28, R27, R28, R24 ;  /* 0x0000001c1b1c7223 */ /* 0x001fe20000000018 */
[----:B------:R-:W-:Y:S01]  /*06b0*/  FMUL R24, R21, 0.25 ;  /* 0x3e80000015187820 */ /* 0x000fe20000400000 */
[----:B------:R-:W-:-:S04]  /*06c0*/  SHF.L.U32 R27, R12, 0x10, RZ ;  /* 0x000000100c1b7819 */ /* 0x000fc800000006ff */
[----:B------:R-:W-:Y:S01]  /*06d0*/  FSEL R24, R24, R21, P0 ;  /* 0x0000001518187208 */ /* 0x000fe20000000000 */
[----:B------:R-:W-:-:S04]  /*06e0*/  FADD R12, -R28, R27 ;  /* 0x0000001b1c0c7221 */ /* 0x000fc80000000100 */
[----:B------:R-:W-:Y:S01]  /*06f0*/  @!P1 FMUL R24, R24, 16777216 ;  /* 0x4b80000018189820 */ /* 0x000fe20000400000 */
[----:B------:R-:W-:-:S03]  /*0700*/  FMUL R5, R12, 0.25 ;  /* 0x3e8000000c057820 */ /* 0x000fc60000400000 */
[----:B-1----:R-:W0:Y:S01]  /*0710*/  MUFU.RCP R7, R24 ;  /* 0x0000001800077308 */ /* 0x002e220000001000 */
[----:B------:R-:W-:Y:S01]  /*0720*/  FFMA R23, R22, R19, R23 ;  /* 0x0000001316177223 */ /* 0x000fe20000000017 */
[----:B------:R-:W-:Y:S01]  /*0730*/  FSEL R22, R5, R12, P0 ;  /* 0x0000000c05167208 */ /* 0x000fe20000000000 */
[----:B------:R-:W-:-:S04]  /*0740*/  FADD R5, R21, 1 ;  /* 0x3f80000015057421 */ /* 0x000fc80000000000 */
[----:B------:R-:W-:Y:S01]  /*0750*/  @!P1 FMUL R22, R22, 16777216 ;  /* 0x4b80000016169820 */ /* 0x000fe20000400000 */
[C---:B------:R-:W-:Y:S02]  /*0760*/  FSETP.GEU.AND P1, PT, |R5|.reuse, 1.175494350822287508e-38, PT ;  /* 0x008000000500780b */ /* 0x040fe40003f2e200 */
[----:B------:R-:W-:Y:S01]  /*0770*/  FSETP.GT.AND P0, PT, |R5|, 8.50705917302346158658e+37, PT ;  /* 0x7e8000000500780b */ /* 0x000fe20003f04200 */
[----:B0-----:R-:W-:Y:S01]  /*0780*/  FFMA R22, R7, R22, R28 ;  /* 0x0000001607167223 */ /* 0x001fe2000000001c */
[----:B------:R-:W-:Y:S01]  /*0790*/  FMUL R7, R5, 0.25 ;  /* 0x3e80000005077820 */ /* 0x000fe20000400000 */
[----:B------:R-:W-:-:S04]  /*07a0*/  SHF.L.U32 R19, R13, 0x10, RZ ;  /* 0x000000100d137819 */ /* 0x000fc800000006ff */
[----:B------:R-:W-:Y:S01]  /*07b0*/  FSEL R29, R7, R5, P0 ;  /* 0x00000005071d7208 */ /* 0x000fe20000000000 */
[----:B------:R-:W-:Y:S01]  /*07c0*/  FADD R7, R25, -R28 ;  /* 0x8000001c19077221 */ /* 0x000fe20000000000 */
[----:B------:R-:W-:-:S03]  /*07d0*/  FADD R21, -R22, R19 ;  /* 0x0000001316157221 */ /* 0x000fc60000000100 */
[----:B------:R-:W-:Y:S01]  /*07e0*/  @!P1 FMUL R29, R29, 16777216 ;  /* 0x4b8000001d1d9820 */ /* 0x000fe20000400000 */
[----:B------:R-:W-:Y:S01]  /*07f0*/  FFMA R7, R26, R7, R23 ;  /* 0x000000071a077223 */ /* 0x000fe20000000017 */
[----:B------:R-:W-:Y:S01]  /*0800*/  FADD R13, R5, 1 ;  /* 0x3f800000050d7421 */ /* 0x000fe20000000000 */
[----:B------:R-:W-:Y:S01]  /*0810*/  FMUL R24, R21, 0.25 ;  /* 0x3e80000015187820 */ /* 0x000fe20000400000 */
[----:B------:R-:W0:Y:S03]  /*0820*/  MUFU.RCP R23, R29 ;  /* 0x0000001d00177308 */ /* 0x000e260000001000 */
[C---:B------:R-:W-:Y:S02]  /*0830*/  FSETP.GEU.AND P2, PT, |R13|.reuse, 1.175494350822287508e-38, PT ;  /* 0x008000000d00780b */ /* 0x040fe40003f4e200 */
[----:B------:R-:W-:Y:S01]  /*0840*/  FSEL R24, R24, R21, P0 ;  /* 0x0000001518187208 */ /* 0x000fe20000000000 */
[C---:B------:R-:W-:Y:S01]  /*0850*/  FMUL R26, R13.reuse, 0.25 ;  /* 0x3e8000000d1a7820 */ /* 0x040fe20000400000 */
[----:B------:R-:W-:-:S03]  /*0860*/  FSETP.GT.AND P0, PT, |R13|, 8.50705917302346158658e+37, PT ;  /* 0x7e8000000d00780b */ /* 0x000fc60003f04200 */
[----:B------:R-:W-:Y:S01]  /*0870*/  @!P1 FMUL R24, R24, 16777216 ;  /* 0x4b80000018189820 */ /* 0x000fe20000400000 */
[----:B------:R-:W-:Y:S02]  /*0880*/  FSEL R26, R26, R13, P0 ;  /* 0x0000000d1a1a7208 */ /* 0x000fe40000000000 */
[----:B------:R-:W-:Y:S01]  /*0890*/  SHF.L.U32 R14, R14, 0x10, RZ ;  /* 0x000000100e0e7819 */ /* 0x000fe200000006ff */
[--C-:B0-----:R-:W-:Y:S02]  /*08a0*/  FFMA R23, R23, R24, R22.reuse ;  /* 0x0000001817177223 */ /* 0x101fe40000000016 */
[----:B------:R-:W-:Y:S01]  /*08b0*/  @!P2 FMUL R26, R26, 16777216 ;  /* 0x4b8000001a1aa820 */ /* 0x000fe20000400000 */
[----:B------:R-:W-:Y:S01]  /*08c0*/  FADD R27, R27, -R22 ;  /* 0x800000161b1b7221 */ /* 0x000fe20000000000 */
[----:B------:R-:W-:Y:S02]  /*08d0*/  FADD R5, -R23, R14 ;  /* 0x0000000e17057221 */ /* 0x000fe40000000100 */
[----:B------:R-:W0:Y:S02]  /*08e0*/  MUFU.RCP R22, R26 ;  /* 0x0000001a00167308 */ /* 0x000e240000001000 */
[----:B------:R-:W-:Y:S01]  /*08f0*/  FMUL R24, R5, 0.25 ;  /* 0x3e80000005187820 */ /* 0x000fe20000400000 */
[----:B------:R-:W-:-:S04]  /*0900*/  FADD R13, R13, 1 ;  /* 0x3f8000000d0d7421 */ /* 0x000fc80000000000 */
[----:B------:R-:W-:Y:S02]  /*0910*/  FSEL R24, R24, R5, P0 ;  /* 0x0000000518187208 */ /* 0x000fe40000000000 */
[----:B------:R-:W-:-:S03]  /*0920*/  FSETP.GEU.AND P1, PT, |R13|, 1.175494350822287508e-38, PT ;  /* 0x008000000d00780b */ /* 0x000fc60003f2e200 */
[----:B------:R-:W-:Y:S01]  /*0930*/  @!P2 FMUL R24, R24, 16777216 ;  /* 0x4b8000001818a820 */ /* 0x000fe20000400000 */
[----:B------:R-:W-:-:S03]  /*0940*/  SHF.L.U32 R15, R15, 0x10, RZ ;  /* 0x000000100f0f7819 */ /* 0x000fc600000006ff */
[----:B0-----:R-:W-:Y:S01]  /*0950*/  FFMA R22, R22, R24, R23 ;  /* 0x0000001816167223 */ /* 0x001fe20000000017 */
[C---:B------:R-:W-:Y:S01]  /*0960*/  FMUL R24, R13.reuse, 0.25 ;  /* 0x3e8000000d187820 */ /* 0x040fe20000400000 */
[----:B------:R-:W-:Y:S01]  /*0970*/  FSETP.GT.AND P0, PT, |R13|, 8.50705917302346158658e+37, PT ;  /* 0x7e8000000d00780b */ /* 0x000fe20003f04200 */
[----:B------:R-:W-:Y:S01]  /*0980*/  FFMA R26, R12, R27, R7 ;  /* 0x0000001b0c1a7223 */ /* 0x000fe20000000007 */
[----:B------:R-:W-:Y:S02]  /*0990*/  FADD R7, -R22, R15 ;  /* 0x0000000f16077221 */ /* 0x000fe40000000100 */
[----:B------:R-:W-:Y:S02]  /*09a0*/  FSEL R25, R24, R13, P0 ;  /* 0x0000000d18197208 */ /* 0x000fe40000000000 */
[----:B------:R-:W-:-:S03]  /*09b0*/  FMUL R12, R7, 0.25 ;  /* 0x3e800000070c7820 */ /* 0x000fc60000400000 */
[----:B------:R-:W-:Y:S01]  /*09c0*/  @!P1 FMUL R25, R25, 16777216 ;  /* 0x4b80000019199820 */ /* 0x000fe20000400000 */
[----:B------:R-:W-:Y:S01]  /*09d0*/  FADD R24, R13, 1 ;  /* 0x3f8000000d187421 */ /* 0x000fe20000000000 */
[----:B------:R-:W-:-:S04]  /*09e0*/  FSEL R12, R12, R7, P0 ;  /* 0x000000070c0c7208 */ /* 0x000fc80000000000 */
[----:B------:R-:W0:Y:S01]  /*09f0*/  MUFU.RCP R25, R25 ;  /* 0x0000001900197308 */ /* 0x000e220000001000 */
[----:B------:R-:W-:Y:S01]  /*0a00*/  @!P1 FMUL R12, R12, 16777216 ;  /* 0x4b8000000c0c9820 */ /* 0x000fe20000400000 */
[C---:B------:R-:W-:Y:S01]  /*0a10*/  FSETP.GEU.AND P1, PT, |R24|.reuse, 1.175494350822287508e-38, PT ;  /* 0x008000001800780b */ /* 0x040fe20003f2e200 */
[C---:B------:R-:W-:Y:S01]  /*0a20*/  FMUL R13, R24.reuse, 0.25 ;  /* 0x3e800000180d7820 */ /* 0x040fe20000400000 */
[----:B------:R-:W-:-:S04]  /*0a30*/  FSETP.GT.AND P0, PT, |R24|, 8.50705917302346158658e+37, PT ;  /* 0x7e8000001800780b */ /* 0x000fc80003f04200 */
[----:B------:R-:W-:Y:S02]  /*0a40*/  FSEL R27, R13, R24, P0 ;  /* 0x000000180d1b7208 */ /* 0x000fe40000000000 */
[----:B------:R-:W-:Y:S01]  /*0a50*/  SHF.L.U32 R13, R16, 0x10, RZ ;  /* 0x00000010100d7819 */ /* 0x000fe200000006ff */
[----:B------:R-:W-:Y:S01]  /*0a60*/  FADD R19, R19, -R23 ;  /* 0x8000001713137221 */ /* 0x000fe20000000000 */
[----:B0-----:R-:W-:-:S03]  /*0a70*/  FFMA R12, R25, R12, R22 ;  /* 0x0000000c190c7223 */ /* 0x001fc60000000016 */
[----:B------:R-:W-:Y:S01]  /*0a80*/  @!P1 FMUL R27, R27, 16777216 ;  /* 0x4b8000001b1b9820 */ /* 0x000fe20000400000 */
[----:B------:R-:W-:Y:S01]  /*0a90*/  FFMA R26, R21, R19, R26 ;  /* 0x00000013151a7223 */ /* 0x000fe2000000001a */
[----:B------:R-:W-:Y:S01]  /*0aa0*/  FADD R16, -R12, R13 ;  /* 0x0000000d0c107221 */ /* 0x000fe20000000100 */
[----:B------:R-:W-:-:S03]  /*0ab0*/  FADD R21, R24, 1 ;  /* 0x3f80000018157421 */ /* 0x000fc60000000000 */
[----:B------:R-:W0:Y:S01]  /*0ac0*/  MUFU.RCP R27, R27 ;  /* 0x0000001b001b7308 */ /* 0x000e220000001000 */
[----:B------:R-:W-:Y:S01]  /*0ad0*/  FMUL R19, R16, 0.25 ;  /* 0x3e80000010137820 */ /* 0x000fe20000400000 */
[C---:B------:R-:W-:Y:S01]  /*0ae0*/  FSETP.GEU.AND P2, PT, |R21|.reuse, 1.175494350822287508e-38, PT ;  /* 0x008000001500780b */ /* 0x040fe20003f4e200 */
[----:B------:R-:W-:-:S03]  /*0af0*/  FMUL R28, R21, 0.25 ;  /* 0x3e800000151c7820 */ /* 0x000fc60000400000 */
[----:B------:R-:W-:Y:S02]  /*0b00*/  FSEL R19, R19, R16, P0 ;  /* 0x0000001013137208 */ /* 0x000fe40000000000 */
[----:B------:R-:W-:-:S03]  /*0b10*/  FSETP.GT.AND P0, PT, |R21|, 8.50705917302346158658e+37, PT ;  /* 0x7e8000001500780b */ /* 0x000fc60003f04200 */
[----:B------:R-:W-:Y:S01]  /*0b20*/  @!P1 FMUL R19, R19, 16777216 ;  /* 0x4b80000013139820 */ /* 0x000fe20000400000 */
[----:B------:R-:W-:Y:S02]  /*0b30*/  FSEL R28, R28, R21, P0 ;  /* 0x000000151c1c7208 */ /* 0x000fe40000000000 */
[----:B-----5:R-:W-:Y:S01]  /*0b40*/  SHF.L.U32 R17, R17, 0x10, RZ ;  /* 0x0000001011117819 */ /* 0x020fe200000006ff */
[----:B0-----:R-:W-:Y:S02]  /*0b50*/  FFMA R24, R27, R19, R12 ;  /* 0x000000131b187223 */ /* 0x001fe4000000000c */
[----:B------:R-:W-:Y:S02]  /*0b60*/  @!P2 FMUL R28, R28, 16777216 ;  /* 0x4b8000001c1ca820 */ /* 0x000fe40000400000 */
[----:B------:R-:W-:Y:S01]  /*0b70*/  FADD R19, -R24, R17 ;  /* 0x0000001118137221 */ /* 0x000fe20000000100 */
[----:B------:R-:W-:Y:S01]  /*0b80*/  FADD R22, R14, -R22 ;  /* 0x800000160e167221 */ /* 0x000fe20000000000 */
[----:B------:R-:W0:Y:S02]  /*0b90*/  MUFU.RCP R25, R28 ;  /* 0x0000001c00197308 */ /* 0x000e240000001000 */
[----:B------:R-:W-:Y:S01]  /*0ba0*/  FMUL R14, R19, 0.25 ;  /* 0x3e800000130e7820 */ /* 0x000fe20000400000 */
[----:B------:R-:W-:-:S04]  /*0bb0*/  FADD R23, R21, 1 ;  /* 0x3f80000015177421 */ /* 0x000fc80000000000 */
[----:B------:R-:W-:Y:S01]  /*0bc0*/  FSEL R14, R14, R19, P0 ;  /* 0x000000130e0e7208 */ /* 0x000fe20000000000 */
[C---:B------:R-:W-:Y:S01]  /*0bd0*/  FMUL R21, R23.reuse, 0.25 ;  /* 0x3e80000017157820 */ /* 0x040fe20000400000 */
[C---:B------:R-:W-:Y:S02]  /*0be0*/  FSETP.GEU.AND P1, PT, |R23|.reuse, 1.175494350822287508e-38, PT ;  /* 0x008000001700780b */ /* 0x040fe40003f2e200 */
[----:B------:R-:W-:Y:S01]  /*0bf0*/  FSETP.GT.AND P0, PT, |R23|, 8.50705917302346158658e+37, PT ;  /* 0x7e8000001700780b */ /* 0x000fe20003f04200 */
[----:B------:R-:W-:-:S03]  /*0c00*/  @!P2 FMUL R14, R14, 16777216 ;  /* 0x4b8000000e0ea820 */ /* 0x000fc60000400000 */
[----:B------:R-:W-:Y:S01]  /*0c10*/  FSEL R27, R21, R23, P0 ;  /* 0x00000017151b7208 */ /* 0x000fe20000000000 */
[----:B0-----:R-:W-:Y:S01]  /*0c20*/  FFMA R14, R25, R14, R24 ;  /* 0x0000000e190e7223 */ /* 0x001fe20000000018 */
[----:B------:R-:W-:Y:S01]  /*0c30*/  SHF.L.U32 R21, R18, 0x10, RZ ;  /* 0x0000001012157819 */ /* 0x000fe200000006ff */
[----:B------:R-:W-:-:S04]  /*0c40*/  FFMA R22, R5, R22, R26 ;  /* 0x0000001605167223 */ /* 0x000fc8000000001a */
[----:B------:R-:W-:Y:S01]  /*0c50*/  FADD R5, -R14, R21 ;  /* 0x000000150e057221 */ /* 0x000fe20000000100 */
[----:B------:R-:W-:-:S03]  /*0c60*/  @!P1 FMUL R27, R27, 16777216 ;  /* 0x4b8000001b1b9820 */ /* 0x000fc60000400000 */
[----:B------:R-:W-:Y:S01]  /*0c70*/  FMUL R18, R5, 0.25 ;  /* 0x3e80000005127820 */ /* 0x000fe20000400000 */
[----:B------:R-:W-:Y:S02]  /*0c80*/  FADD R25, R23, 1 ;  /* 0x3f80000017197421 */ /* 0x000fe40000000000 */
[----:B------:R-:W0:Y:S02]  /*0c90*/  MUFU.RCP R27, R27 ;  /* 0x0000001b001b7308 */ /* 0x000e240000001000 */
[----:B------:R-:W-:Y:S01]  /*0ca0*/  FSEL R18, R18, R5, P0 ;  /* 0x0000000512127208 */ /* 0x000fe20000000000 */
[----:B------:R-:W-:-:S04]  /*0cb0*/  FMUL R26, R25, 0.25 ;  /* 0x3e800000191a7820 */ /* 0x000fc80000400000 */
[----:B------:R-:W-:Y:S01]  /*0cc0*/  @!P1 FMUL R18, R18, 16777216 ;  /* 0x4b80000012129820 */ /* 0x000fe20000400000 */
[C---:B------:R-:W-:Y:S02]  /*0cd0*/  FSETP.GEU.AND P1, PT, |R25|.reuse, 1.175494350822287508e-38, PT ;  /* 0x008000001900780b */ /* 0x040fe40003f2e200 */
[----:B------:R-:W-:Y:S01]  /*0ce0*/  FSETP.GT.AND P0, PT, |R25|, 8.50705917302346158658e+37, PT ;  /* 0x7e8000001900780b */ /* 0x000fe20003f04200 */
[----:B------:R-:W-:-:S03]  /*0cf0*/  FADD R15, R15, -R12 ;  /* 0x8000000c0f0f7221 */ /* 0x000fc60000000000 */
[----:B------:R-:W-:Y:S01]  /*0d00*/  FSEL R26, R26, R25, P0 ;  /* 0x000000191a1a7208 */ /* 0x000fe20000000000 */
[----:B0-----:R-:W-:Y:S01]  /*0d10*/  FFMA R18, R27, R18, R14 ;  /* 0x000000121b127223 */ /* 0x001fe2000000000e */
[----:B------:R-:W-:-:S05]  /*0d20*/  FFMA R7, R7, R15, R22 ;  /* 0x0000000f07077223 */ /* 0x000fca0000000016 */
[----:B------:R-:W-:Y:S01]  /*0d30*/  @!P1 FMUL R26, R26, 16777216 ;  /* 0x4b8000001a1a9820 */ /* 0x000fe20000400000 */
[----:B------:R-:W-:-:S03]  /*0d40*/  FADD R25, R25, 1 ;  /* 0x3f80000019197421 */ /* 0x000fc60000000000 */
[----:B------:R-:W0:Y:S01]  /*0d50*/  MUFU.RCP R15, R26 ;  /* 0x0000001a000f7308 */ /* 0x000e220000001000 */
[----:B--2---:R-:W-:-:S05]  /*0d60*/  SHF.L.U32 R23, R20, 0x10, RZ ;  /* 0x0000001014177819 */ /* 0x004fca00000006ff */
[----:B------:R-:W-:-:S04]  /*0d70*/  FADD R12, -R18, R23 ;  /* 0x00000017120c7221 */ /* 0x000fc80000000100 */
[----:B------:R-:W-:-:S05]  /*0d80*/  FMUL R27, R12, 0.25 ;  /* 0x3e8000000c1b7820 */ /* 0x000fca0000400000 */
[----:B------:R-:W-:Y:S02]  /*0d90*/  FSEL R20, R27, R12, P0 ;  /* 0x0000000c1b147208 */ /* 0x000fe40000000000 */
[C---:B------:R-:W-:Y:S01]  /*0da0*/  FSETP.GEU.AND P0, PT, |R25|.reuse, 1.175494350822287508e-38, PT ;  /* 0x008000001900780b */ /* 0x040fe20003f0e200 */
[C---:B------:R-:W-:Y:S02]  /*0db0*/  FMUL R22, R25.reuse, 0.25 ;  /* 0x3e80000019167820 */ /* 0x040fe40000400000 */
[----:B------:R-:W-:Y:S01]  /*0dc0*/  @!P1 FMUL R20, R20, 16777216 ;  /* 0x4b80000014149820 */ /* 0x000fe20000400000 */
[----:B------:R-:W-:-:S03]  /*0dd0*/  FSETP.GT.AND P1, PT, |R25|, 8.50705917302346158658e+37, PT ;  /* 0x7e8000001900780b */ /* 0x000fc60003f24200 */
[----:B0-----:R-:W-:Y:S01]  /*0de0*/  FFMA R20, R15, R20, R18 ;  /* 0x000000140f147223 */ /* 0x001fe20000000012 */
[----:B------:R-:W-:Y:S02]  /*0df0*/  FSEL R28, R22, R25, P1 ;  /* 0x00000019161c7208 */ /* 0x000fe40000800000 */
[----:B---3--:R-:W-:-:S03]  /*0e00*/  SHF.L.U32 R15, R4, 0x10, RZ ;  /* 0x00000010040f7819 */ /* 0x008fc600000006ff */
[----:B------:R-:W-:Y:S02]  /*0e10*/  @!P0 FMUL R28, R28, 16777216 ;  /* 0x4b8000001c1c8820 */ /* 0x000fe40000400000 */
[----:B------:R-:W-:Y:S01]  /*0e20*/  FADD R4, -R20, R15 ;  /* 0x0000000f14047221 */ /* 0x000fe20000000100 */
[----:B------:R-:W-:Y:S02]  /*0e30*/  FADD R24, R13, -R24 ;  /* 0x800000180d187221 */ /* 0x000fe40000000000 */
[----:B------:R-:W0:Y:S01]  /*0e40*/  MUFU.RCP R13, R28 ;  /* 0x0000001c000d7308 */ /* 0x000e220000001000 */
[----:B------:R-:W-:Y:S01]  /*0e50*/  FMUL R29, R4, 0.25 ;  /* 0x3e800000041d7820 */ /* 0x000fe20000400000 */
[----:B------:R-:W-:-:S04]  /*0e60*/  FADD R27, R25, 1 ;  /* 0x3f800000191b7421 */ /* 0x000fc80000000000 */
[----:B------:R-:W-:Y:S02]  /*0e70*/  FSEL R22, R29, R4, P1 ;  /* 0x000000041d167208 */ /* 0x000fe40000800000 */
[C---:B------:R-:W-:Y:S01]  /*0e80*/  FSETP.GEU.AND P2, PT, |R27|.reuse, 1.175494350822287508e-38, PT ;  /* 0x008000001b00780b */ /* 0x040fe20003f4e200 */
[C---:B------:R-:W-:Y:S01]  /*0e90*/  FMUL R26, R27.reuse, 0.25 ;  /* 0x3e8000001b1a7820 */ /* 0x040fe20000400000 */
[----:B------:R-:W-:Y:S01]  /*0ea0*/  FSETP.GT.AND P1, PT, |R27|, 8.50705917302346158658e+37, PT ;  /* 0x7e8000001b00780b */ /* 0x000fe20003f24200 */
[----:B------:R-:W-:-:S03]  /*0eb0*/  @!P0 FMUL R22, R22, 16777216 ;  /* 0x4b80000016168820 */ /* 0x000fc60000400000 */
[----:B------:R-:W-:Y:S01]  /*0ec0*/  FSEL R26, R26, R27, P1 ;  /* 0x0000001b1a1a7208 */ /* 0x000fe20000800000 */
[----:B0-----:R-:W-:Y:S01]  /*0ed0*/  FFMA R22, R13, R22, R20 ;  /* 0x000000160d167223 */ /* 0x001fe20000000014 */
[----:B----4-:R-:W-:Y:S01]  /*0ee0*/  SHF.L.U32 R13, R6, 0x10, RZ ;  /* 0x00000010060d7819 */ /* 0x010fe200000006ff */
[----:B------:R-:W-:-:S04]  /*0ef0*/  FFMA R24, R16, R24, R7 ;  /* 0x0000001810187223 */ /* 0x000fc80000000007 */
[----:B------:R-:W-:Y:S01]  /*0f00*/  @!P2 FMUL R26, R26, 16777216 ;  /* 0x4b8000001a1aa820 */ /* 0x000fe20000400000 */
[----:B------:R-:W-:Y:S01]  /*0f10*/  FADD R6, R13, -R22 ;  /* 0x800000160d067221 */ /* 0x000fe20000000000 */
[----:B------:R-:W-:Y:S02]  /*0f20*/  FADD R14, R17, -R14 ;  /* 0x8000000e110e7221 */ /* 0x000fe40000000000 */
[----:B------:R-:W0:Y:S01]  /*0f30*/  MUFU.RCP R7, R26 ;  /* 0x0000001a00077308 */ /* 0x000e220000001000 */
[----:B------:R-:W-:Y:S01]  /*0f40*/  FMUL R17, R6, 0.25 ;  /* 0x3e80000006117820 */ /* 0x000fe20000400000 */
[----:B------:R-:W-:Y:S01]  /*0f50*/  IADD3 R10, R10, 0x34, RZ ;  /* 0x000000340a0a7810 */ /* 0x000fe20007ffe0ff */
[----:B------:R-:W-:Y:S01]  /*0f60*/  FFMA R14, R19, R14, R24 ;  /* 0x0000000e130e7223 */ /* 0x000fe20000000018 */
[----:B------:R-:W-:Y:S02]  /*0f70*/  FADD R18, R21, -R18 ;  /* 0x8000001215127221 */ /* 0x000fe40000000000 */
[----:B------:R-:W-:-:S02]  /*0f80*/  FSEL R17, R17, R6, P1 ;  /* 0x0000000611117208 */ /* 0x000fc40000800000 */
[----:B------:R-:W-:Y:S01]  /*0f90*/  ISETP.GE.U32.AND P0, PT, R10, 0xbfc, PT ;  /* 0x00000bfc0a00780c */ /* 0x000fe20003f06070 */
[----:B------:R-:W-:Y:S01]  /*0fa0*/  FFMA R5, R5, R18, R14 ;  /* 0x0000001205057223 */ /* 0x000fe2000000000e */
[----:B------:R-:W-:Y:S01]  /*0fb0*/  FADD R20, R23, -R20 ;  /* 0x8000001417147221 */ /* 0x000fe20000000000 */
[----:B------:R-:W-:Y:S01]  /*0fc0*/  @!P2 FMUL R17, R17, 16777216 ;  /* 0x4b8000001111a820 */ /* 0x000fe20000400000 */
[--C-:B------:R-:W-:Y:S02]  /*0fd0*/  FADD R15, R15, -R22.reuse ;  /* 0x800000160f0f7221 */ /* 0x100fe40000000000 */
[----:B------:R-:W-:Y:S01]  /*0fe0*/  FFMA R5, R12, R20, R5 ;  /* 0x000000140c057223 */ /* 0x000fe20000000005 */
[----:B0-----:R-:W-:-:S03]  /*0ff0*/  FFMA R22, R7, R17, R22 ;  /* 0x0000001107167223 */ /* 0x001fc60000000016 */
[----:B------:R-:W-:Y:S01]  /*1000*/  FFMA R5, R4, R15, R5 ;  /* 0x0000000f04057223 */ /* 0x000fe20000000005 */
[----:B------:R-:W-:-:S04]  /*1010*/  FADD R13, R13, -R22 ;  /* 0x800000160d0d7221 */ /* 0x000fc80000000000 */
[----:B------:R-:W-:Y:S01]  /*1020*/  FFMA R23, R6, R13, R5 ;  /* 0x0000000d06177223 */ /* 0x000fe20000000005 */
[----:B------:R-:W-:Y:S06]  /*1030*/  @!P0 BRA `(.L_x_0) ;  /* 0xfffffff0004c8947 */ /* 0x000fec000383ffff */
[----:B------:R-:W-:Y:S01]  /*1040*/  MOV R10, R27 ;  /* 0x0000001b000a7202 */ /* 0x000fe20000000f00 */
[----:B------:R-:W0:Y:S01]  /*1050*/  SHFL.BFLY PT, R5, R22, 0x2, 0x1f ;  /* 0x0c401f0016057f89 */ /* 0x000e2200000e0000 */
[----:B------:R-:W-:-:S03]  /*1060*/  HFMA2.MMA R20, -RZ, RZ, 0.7080078125, -0.052093505859375 ;  /* 0x39aaaaabff147435 */ /* 0x000fc600000001ff */
[----:B------:R-:W-:Y:S01]  /*1070*/  FADD R4, R27, R10 ;  /* 0x0000000a1b047221 */ /* 0x000fe20000000000 */
[----:B------:R-:W1:Y:S03]  /*1080*/  SHFL.BFLY PT, R6, R23, 0x2, 0x1f ;  /* 0x0c401f0017067f89 */ /* 0x000e6600000e0000 */
[C---:B------:R-:W-:Y:S01]  /*1090*/  FMUL R7, R4.reuse, 0.25 ;  /* 0x3e80000004077820 */ /* 0x040fe20000400000 */
[C---:B------:R-:W-:Y:S01]  /*10a0*/  FSETP.GEU.AND P1, PT, |R4|.reuse, 1.175494350822287508e-38, PT ;  /* 0x008000000400780b */ /* 0x040fe20003f2e200 */
[C---:B------:R-:W-:Y:S01]  /*10b0*/  FADD R15, R4.reuse, R4 ;  /* 0x00000004040f7221 */ /* 0x040fe20000000000 */
[----:B------:R-:W-:-:S04]  /*10c0*/  FSETP.GT.AND P0, PT, |R4|, 8.50705917302346158658e+37, PT ;  /* 0x7e8000000400780b */ /* 0x000fc80003f04200 */
[----:B------:R-:W-:Y:S02]  /*10d0*/  FSEL R11, R7, R4, P0 ;  /* 0x00000004070b7208 */ /* 0x000fe40000000000 */
[----:B------:R-:W-:-:S05]  /*10e0*/  FSETP.GEU.AND P2, PT, |R15|, 1.175494350822287508e-38, PT ;  /* 0x008000000f00780b */ /* 0x000fca0003f4e200 */
[----:B------:R-:W-:Y:S02]  /*10f0*/  @!P1 FMUL R11, R11, 16777216 ;  /* 0x4b8000000b0b9820 */ /* 0x000fe40000400000 */
[----:B------:R-:W-:Y:S01]  /*1100*/  @P0 FMUL R10, R10, 0.25 ;  /* 0x3e8000000a0a0820 */ /* 0x000fe20000400000 */
[----:B------:R-:W-:Y:S01]  /*1110*/  FSETP.GT.AND P0, PT, |R15|, 8.50705917302346158658e+37, PT ;  /* 0x7e8000000f00780b */ /* 0x000fe20003f04200 */
[----:B0-----:R-:W-:Y:S02]  /*1120*/  FADD R5, -R22, R5 ;  /* 0x0000000516057221 */ /* 0x001fe40000000100 */
[----:B------:R-:W0:Y:S01]  /*1130*/  MUFU.RCP R11, R11 ;  /* 0x0000000b000b7308 */ /* 0x000e220000001000 */
[----:B------:R-:W-:Y:S01]  /*1140*/  @!P1 FMUL R10, R10, 16777216 ;  /* 0x4b8000000a0a9820 */ /* 0x000fe20000400000 */
[----:B------:R-:W-:Y:S01]  /*1150*/  FSETP.NEU.AND P1, PT, R4, RZ, PT ;  /* 0x000000ff0400720b */ /* 0x000fe20003f2d000 */
[----:B------:R-:W-:Y:S01]  /*1160*/  FMUL R12, R5, R5 ;  /* 0x00000005050c7220 */ /* 0x000fe20000400000 */
[----:B-1----:R-:W-:-:S03]  /*1170*/  FADD R23, R23, R6 ;  /* 0x0000000617177221 */ /* 0x002fc60000000000 */
[----:B------:R-:W-:Y:S01]  /*1180*/  FMUL R12, R27, R12 ;  /* 0x0000000c1b0c7220 */ /* 0x000fe20000400000 */
[----:B0-----:R-:W-:-:S05]  /*1190*/  FMUL R10, R11, R10 ;  /* 0x0000000a0b0a7220 */ /* 0x001fca0000400000 */
[----:B------:R-:W-:Y:S02]  /*11a0*/  FSEL R10, R10, RZ, P1 ;  /* 0x000000ff0a0a7208 */ /* 0x000fe40000800000 */
[C---:B------:R-:W-:Y:S01]  /*11b0*/  FSETP.NEU.AND P1, PT, R15.reuse, RZ, PT ;  /* 0x000000ff0f00720b */ /* 0x040fe20003f2d000 */
[----:B------:R-:W-:Y:S02]  /*11c0*/  @P0 FMUL R15, R15, 0.25 ;  /* 0x3e8000000f0f0820 */ /* 0x000fe40000400000 */
[----:B------:R-:W-:Y:S01]  /*11d0*/  FFMA R13, R5, R10, R22 ;  /* 0x0000000a050d7223 */ /* 0x000fe20000000016 */
[----:B------:R-:W-:Y:S01]  /*11e0*/  FFMA R12, R10, R12, R23 ;  /* 0x0000000c0a0c7223 */ /* 0x000fe20000000017 */
[----:B------:R-:W-:Y:S01]  /*11f0*/  @!P2 FMUL R15, R15, 16777216 ;  /* 0x4b8000000f0fa820 */ /* 0x000fe20000400000 */
[----:B------:R-:W-:Y:S02]  /*1200*/  FSEL R10, R7, R4, P0 ;  /* 0x00000004070a7208 */ /* 0x000fe40000000000 */
[----:B------:R-:W0:Y:S03]  /*1210*/  SHFL.BFLY PT, R6, R13, 0x1, 0x1f ;  /* 0x0c201f000d067f89 */ /* 0x000e2600000e0000 */
[----:B------:R-:W1:Y:S01]  /*1220*/  MUFU.RCP R15, R15 ;  /* 0x0000000f000f7308 */ /* 0x000e620000001000 */
[----:B------:R-:W2:Y:S01]  /*1230*/  SHFL.BFLY PT, R5, R12, 0x1, 0x1f ;  /* 0x0c201f000c057f89 */ /* 0x000ea200000e0000 */
[----:B------:R-:W-:-:S04]  /*1240*/  @!P2 FMUL R10, R10, 16777216 ;  /* 0x4b8000000a0aa820 */ /* 0x000fc80000400000 */
[----:B-1----:R-:W-:-:S05]  /*1250*/  FMUL R10, R15, R10 ;  /* 0x0000000a0f0a7220 */ /* 0x002fca0000400000 */
[----:B------:R-:W-:Y:S01]  /*1260*/  FSEL R16, R10, RZ, P1 ;  /* 0x000000ff0a107208 */ /* 0x000fe20000800000 */
[----:B0-----:R-:W-:Y:S01]  /*1270*/  FADD R14, -R13, R6 ;  /* 0x000000060d0e7221 */ /* 0x001fe20000000100 */
[----:B------:R-:W0:Y:S03]  /*1280*/  LDC.64 R10, c[0x0][0x228] ;  /* 0x00008a00ff0a7b82 */ /* 0x000e260000000a00 */
[----:B------:R-:W-:Y:S01]  /*1290*/  FMUL R7, R14, R14 ;  /* 0x0000000e0e077220 */ /* 0x000fe20000400000 */
[----:B--2---:R-:W-:Y:S01]  /*12a0*/  FADD R17, R12, R5 ;  /* 0x000000050c117221 */ /* 0x004fe20000000000 */
[----:B------:R-:W-:Y:S01]  /*12b0*/  FFMA R13, R14, R16, R13 ;  /* 0x000000100e0d7223 */ /* 0x000fe2000000000d */
[----:B------:R-:W-:Y:S01]  /*12c0*/  MOV R14, RZ ;  /* 0x000000ff000e7202 */ /* 0x000fe20000000f00 */
[----:B------:R-:W-:Y:S02]  /*12d0*/  FMUL R18, R4, R7 ;  /* 0x0000000704127220 */ /* 0x000fe40000400000 */
[----:B------:R-:W1:Y:S02]  /*12e0*/  LDC.64 R4, c[0x0][0x218] ;  /* 0x00008600ff047b82 */ /* 0x000e640000000a00 */
[----:B------:R-:W-:-:S04]  /*12f0*/  FFMA R17, R16, R18, R17 ;  /* 0x0000001210117223 */ /* 0x000fc80000000011 */
[----:B------:R-:W-:Y:S02]  /*1300*/  FFMA R12, R17, R20, 9.9999999747524270788e-07 ;  /* 0x358637bd110c7423 */ /* 0x000fe40000000014 */
[----:B------:R-:W2:Y:S04]  /*1310*/  LDC.64 R6, c[0x0][0x220] ;  /* 0x00008800ff067b82 */ /* 0x000ea80000000a00 */
[----:B------:R-:W3:Y:S02]  /*1320*/  MUFU.RSQ R12, R12 ;  /* 0x0000000c000c7308 */ /* 0x000ee40000001400 */
.L_x_1:
[----:B0-----:R-:W-:-:S04]  /*1330*/  LOP3.LUT R15, R14, 0x3, R9, 0xf8, !PT ;  /* 0x000000030e0f7812 */ /* 0x001fc800078ef809 */
[----:B------:R-:W-:Y:S01]  /*1340*/  IADD3 R21, R0, R15, RZ ;  /* 0x0000000f00157210 */ /* 0x000fe20007ffe0ff */
[----:B-1----:R-:W-:-:S04]  /*1350*/  IMAD.WIDE.U32 R16, R15, 0x2, R4 ;  /* 0x000000020f107825 */ /* 0x002fc800078e0004 */
[----:B--2---:R-:W-:Y:S01]  /*1360*/  IMAD.WIDE.U32 R18, R15, 0x2, R6 ;  /* 0x000000020f127825 */ /* 0x004fe200078e0006 */
[----:B------:R-:W2:Y:S03]  /*1370*/  LDG.E.EL.U16 R22, desc[UR6][R16.64] ;  /* 0x0000000610167981 */ /* 0x000ea6000c2e1500 */
[----:B------:R-:W-:Y:S01]  /*1380*/  IMAD.WIDE R20, R21, 0x2, R2 ;  /* 0x0000000215147825 */ /* 0x000fe200078e0202 */
[----:B------:R-:W4:Y:S04]  /*1390*/  LDG.E.EL.U16 R24, desc[UR6][R18.64] ;  /* 0x0000000612187981 */ /* 0x000f28000c2e1500 */
[----:B------:R0:W5:Y:S04]  /*13a0*/  LDG.E.EL.U16 R25, desc[UR6][R16.64+0x1800] ;  /* 0x0018000610197981 */ /* 0x000168000c2e1500 */
[----:B---3--:R-:W3:Y:S04]  /*13b0*/  LDG.E.EF.U16 R20, desc[UR6][R20.64] ;  /* 0x0000000614147981 */ /* 0x008ee8000c0e1500 */
[----:B------:R-:W3:Y:S01]  /*13c0*/  LDG.E.EL.U16 R26, desc[UR6][R18.64+0x1800] ;  /* 0x00180006121a7981 */ /* 0x000ee2000c2e1500 */
[----:B0-----:R-:W-:Y:S01]  /*13d0*/  IADD3 R16, R14, 0x4, RZ ;  /* 0x000000040e107810 */ /* 0x001fe20007ffe0ff */
[----:B------:R-:W-:Y:S01]  /*13e0*/  IMAD R17, R8, 0xc00, R15 ;  /* 0x00000c0008117824 */ /* 0x000fe200078e020f */
[----:B--2---:R-:W-:-:S02]  /*13f0*/  SHF.L.U32 R23, R22, 0x10, RZ ;  /* 0x0000001016177819 */ /* 0x004fc400000006ff */
[----:B----4-:R-:W-:Y:S02]  /*1400*/  SHF.L.U32 R24, R24, 0x10, RZ ;  /* 0x0000001018187819 */ /* 0x010fe400000006ff */
[----:B-----5:R-:W-:Y:S02]  /*1410*/  SHF.L.U32 R25, R25, 0x10, RZ ;  /* 0x0000001019197819 */ /* 0x020fe400000006ff */
[----:B---3--:R-:W-:Y:S01]  /*1420*/  SHF.L.U32 R22, R20, 0x10, RZ ;  /* 0x0000001014167819 */ /* 0x008fe200000006ff */
[----:B------:R-:W-:Y:S01]  /*1430*/  FADD R24, R23, R24 ;  /* 0x0000001817187221 */ /* 0x000fe20000000000 */
[----:B------:R-:W-:-:S03]  /*1440*/  SHF.L.U32 R26, R26, 0x10, RZ ;  /* 0x000000101a1a7819 */ /* 0x000fc600000006ff */
[----:B------:R-:W-:Y:S01]  /*1450*/  FADD R23, -R13, R22 ;  /* 0x000000160d177221 */ /* 0x000fe20000000100 */
[----:B------:R-:W-:Y:S01]  /*1460*/  FADD R24, R24, 1 ;  /* 0x3f80000018187421 */ /* 0x000fe20000000000 */
[----:B------:R-:W-:Y:S02]  /*1470*/  FADD R26, R25, R26 ;  /* 0x0000001a191a7221 */ /* 0x000fe40000000000 */
[----:B------:R-:W-:Y:S01]  /*1480*/  FMUL R23, R12, R23 ;  /* 0x000000170c177220 */ /* 0x000fe20000400000 */
[----:B------:R-:W-:-:S03]  /*1490*/  LOP3.LUT R25, R16, 0x3, R9, 0xf8, !PT ;  /* 0x0000000310197812 */ /* 0x000fc600078ef809 */
[----:B------:R-:W-:Y:S01]  /*14a0*/  FFMA R23, R23, R24, R26 ;  /* 0x0000001817177223 */ /* 0x000fe2000000001a */
[----:B------:R-:W-:-:S04]  /*14b0*/  IADD3 R15, R0, R25, RZ ;  /* 0x00000019000f7210 */ /* 0x000fc80007ffe0ff */
[----:B------:R-:W-:Y:S01]  /*14c0*/  F2FP.BF16.F32.PACK_AB R23, RZ, R23 ;  /* 0x00000017ff17723e */ /* 0x000fe200000010ff */
[----:B------:R-:W-:-:S03]  /*14d0*/  IMAD.WIDE R16, R17, 0x2, R10 ;  /* 0x0000000211107825 */ /* 0x000fc600078e020a */
[----:B------:R-:W-:Y:S01]  /*14e0*/  PRMT R29, R23, 0x7610, R29 ;  /* 0x00007610171d7816 */ /* 0x000fe2000000001d */
[----:B------:R-:W-:-:S04]  /*14f0*/  IMAD.WIDE.U32 R18, R25, 0x2, R4 ;  /* 0x0000000219127825 */ /* 0x000fc800078e0004 */
[----:B------:R-:W-:-:S04]  /*1500*/  IMAD.WIDE.U32 R20, R25, 0x2, R6 ;  /* 0x0000000219147825 */ /* 0x000fc800078e0006 */
[----:B------:R-:W-:Y:S01]  /*1510*/  IMAD.WIDE R22, R15, 0x2, R2 ;  /* 0x000000020f167825 */ /* 0x000fe200078e0202 */
[----:B------:R0:W-:Y:S04]  /*1520*/  STG.E.U16 desc[UR6][R16.64], R29 ;  /* 0x0000001d10007986 */ /* 0x0001e8000c101506 */
[----:B------:R-:W2:Y:S04]  /*1530*/  LDG.E.EL.U16 R15, desc[UR6][R18.64] ;  /* 0x00000006120f7981 */ /* 0x000ea8000c2e1500 */
[----:B------:R-:W3:Y:S04]  /*1540*/  LDG.E.EL.U16 R24, desc[UR6][R20.64] ;  /* 0x0000000614187981 */ /* 0x000ee8000c2e1500 */
[----:B------:R-:W4:Y:S04]  /*1550*/  LDG.E.EF.U16 R22, desc[UR6][R22.64] ;  /* 0x0000000616167981 */ /* 0x000f28000c0e1500 */
[----:B------:R-:W5:Y:S04]  /*1560*/  LDG.E.EL.U16 R27, desc[UR6][R18.64+0x1800] ;  /* 0x00180006121b7981 */ /* 0x000f68000c2e1500 */
[----:B------:R-:W5:Y:S01]  /*1570*/  LDG.E.EL.U16 R28, desc[UR6][R20.64+0x1800] ;  /* 0x00180006141c7981 */ /* 0x000f62000c2e1500 */
[----:B0-----:R-:W-:Y:S01]  /*1580*/  IADD3 R16, R14, 0x8, RZ ;  /* 0x000000080e107810 */ /* 0x001fe20007ffe0ff */
[----:B------:R-:W-:Y:S01]  /*1590*/  IMAD R17, R8, 0xc00, R25 ;  /* 0x00000c0008117824 */ /* 0x000fe200078e0219 */
[----:B--2---:R-:W-:-:S02]  /*15a0*/  SHF.L.U32 R15, R15, 0x10, RZ ;  /* 0x000000100f0f7819 */ /* 0x004fc400000006ff */
[----:B---3--:R-:W-:Y:S02]  /*15b0*/  SHF.L.U32 R26, R24, 0x10, RZ ;  /* 0x00000010181a7819 */ /* 0x008fe400000006ff */
[----:B----4-:R-:W-:-:S03]  /*15c0*/  SHF.L.U32 R24, R22, 0x10, RZ ;  /* 0x0000001016187819 */ /* 0x010fc600000006ff */
[----:B------:R-:W-:Y:S01]  /*15d0*/  FADD R26, R15, R26 ;  /* 0x0000001a0f1a7221 */ /* 0x000fe20000000000 */
[----:B-----5:R-:W-:Y:S01]  /*15e0*/  SHF.L.U32 R27, R27, 0x10, RZ ;  /* 0x000000101b1b7819 */ /* 0x020fe200000006ff */
[----:B------:R-:W-:Y:S01]  /*15f0*/  FADD R15, -R13, R24 ;  /* 0x000000180d0f7221 */ /* 0x000fe20000000100 */
[----:B------:R-:W-:Y:S01]  /*1600*/  SHF.L.U32 R28, R28, 0x10, RZ ;  /* 0x000000101c1c7819 */ /* 0x000fe200000006ff */
[----:B------:R-:W-:Y:S02]  /*1610*/  FADD R26, R26, 1 ;  /* 0x3f8000001a1a7421 */ /* 0x000fe40000000000 */
[----:B------:R-:W-:Y:S02]  /*1620*/  FMUL R15, R12, R15 ;  /* 0x0000000f0c0f7220 */ /* 0x000fe40000400000 */
[----:B------:R-:W-:-:S04]  /*1630*/  FADD R28, R27, R28 ;  /* 0x0000001c1b1c7221 */ /* 0x000fc80000000000 */
[----:B------:R-:W-:Y:S01]  /*1640*/  FFMA R26, R15, R26, R28 ;  /* 0x0000001a0f1a7223 */ /* 0x000fe2000000001c */
[----:B------:R-:W-:-:S04]  /*1650*/  LOP3.LUT R15, R16, 0x3, R9, 0xf8, !PT ;  /* 0x00000003100f7812 */ /* 0x000fc800078ef809 */
[----:B------:R-:W-:Y:S02]  /*1660*/  F2FP.BF16.F32.PACK_AB R26, RZ, R26 ;  /* 0x0000001aff1a723e */ /* 0x000fe400000010ff */
[----:B------:R-:W-:Y:S01]  /*1670*/  IADD3 R23, R0, R15, RZ ;  /* 0x0000000f00177210 */ /* 0x000fe20007ffe0ff */
[----:B------:R-:W-:Y:S01]  /*1680*/  IMAD.WIDE R16, R17, 0x2, R10 ;  /* 0x0000000211107825 */ /* 0x000fe200078e020a */
[----:B------:R-:W-:-:S03]  /*1690*/  PRMT R29, R26, 0x7610, R29 ;  /* 0x000076101a1d7816 */ /* 0x000fc6000000001d */
[----:B------:R-:W-:-:S04]  /*16a0*/  IMAD.WIDE.U32 R18, R15, 0x2, R4 ;  /* 0x000000020f127825 */ /* 0x000fc800078e0004 */
[----:B------:R-:W-:Y:S01]  /*16b0*/  IMAD.WIDE R22, R23, 0x2, R2 ;  /* 0x0000000217167825 */ /* 0x000fe200078e0202 */
[----:B------:R0:W-:Y:S03]  /*16c0*/  STG.E.U16 desc[UR6][R16.64], R29 ;  /* 0x0000001d10007986 */ /* 0x0001e6000c101506 */
[----:B------:R-:W-:Y:S01]  /*16d0*/  IMAD.WIDE.U32 R20, R15, 0x2, R6 ;  /* 0x000000020f147825 */ /* 0x000fe200078e0006 */
[----:B------:R-:W2:Y:S04]  /*16e0*/  LDG.E.EL.U16 R24, desc[UR6][R18.64] ;  /* 0x0000000612187981 */ /* 0x000ea8000c2e1500 */
[----:B------:R-:W3:Y:S04]  /*16f0*/  LDG.E.EL.U16 R26, desc[UR6][R20.64] ;  /* 0x00000006141a7981 */ /* 0x000ee8000c2e1500 */
[----:B------:R-:W4:Y:S04]  /*1700*/  LDG.E.EF.U16 R22, desc[UR6][R22.64] ;  /* 0x0000000616167981 */ /* 0x000f28000c0e1500 */
[----:B------:R1:W5:Y:S04]  /*1710*/  LDG.E.EL.U16 R27, desc[UR6][R18.64+0x1800] ;  /* 0x00180006121b7981 */ /* 0x000368000c2e1500 */
[----:B------:R-:W5:Y:S01]  /*1720*/  LDG.E.EL.U16 R28, desc[UR6][R20.64+0x1800] ;  /* 0x00180006141c7981 */ /* 0x000f62000c2e1500 */
[----:B-1----:R-:W-:-:S02]  /*1730*/  IADD3 R18, R14, 0xc, RZ ;  /* 0x0000000c0e127810 */ /* 0x002fc40007ffe0ff */
[----:B--2---:R-:W-:Y:S02]  /*1740*/  SHF.L.U32 R25, R24, 0x10, RZ ;  /* 0x0000001018197819 */ /* 0x004fe400000006ff */
[----:B---3--:R-:W-:Y:S02]  /*1750*/  SHF.L.U32 R26, R26, 0x10, RZ ;  /* 0x000000101a1a7819 */ /* 0x008fe400000006ff */
[----:B----4-:R-:W-:-:S03]  /*1760*/  SHF.L.U32 R24, R22, 0x10, RZ ;  /* 0x0000001016187819 */ /* 0x010fc600000006ff */
[----:B------:R-:W-:Y:S01]  /*1770*/  FADD R25, R25, R26 ;  /* 0x0000001a19197221 */ /* 0x000fe20000000000 */
[----:B-----5:R-:W-:Y:S01]  /*1780*/  SHF.L.U32 R27, R27, 0x10, RZ ;  /* 0x000000101b1b7819 */ /* 0x020fe200000006ff */
[----:B0-----:R-:W-:Y:S01]  /*1790*/  FADD R17, -R13, R24 ;  /* 0x000000180d117221 */ /* 0x001fe20000000100 */
[----:B------:R-:W-:Y:S01]  /*17a0*/  SHF.L.U32 R28, R28, 0x10, RZ ;  /* 0x000000101c1c7819 */ /* 0x000fe200000006ff */
[----:B------:R-:W-:Y:S02]  /*17b0*/  FADD R16, R25, 1 ;  /* 0x3f80000019107421 */ /* 0x000fe40000000000 */
[----:B------:R-:W-:Y:S02]  /*17c0*/  FMUL R17, R12, R17 ;  /* 0x000000110c117220 */ /* 0x000fe40000400000 */
[----:B------:R-:W-:Y:S01]  /*17d0*/  FADD R28, R27, R28 ;  /* 0x0000001c1b1c7221 */ /* 0x000fe20000000000 */
[----:B------:R-:W-:-:S03]  /*17e0*/  LOP3.LUT R25, R18, 0x3, R9, 0xf8, !PT ;  /* 0x0000000312197812 */ /* 0x000fc600078ef809 */
[----:B------:R-:W-:Y:S01]  /*17f0*/  FFMA R16, R17, R16, R28 ;  /* 0x0000001011107223 */ /* 0x000fe2000000001c */
[----:B------:R-:W-:Y:S01]  /*1800*/  IMAD R17, R8, 0xc00, R15 ;  /* 0x00000c0008117824 */ /* 0x000fe200078e020f */
[----:B------:R-:W-:-:S03]  /*1810*/  IADD3 R23, R0, R25, RZ ;  /* 0x0000001900177210 */ /* 0x000fc60007ffe0ff */
        /* <DEDUP_REMOVED lines=77> */
[----:B------:R-:W-:Y:S01]  /*1cf0*/  FADD R28, R27, R28 ;  /* 0x0000001c1b1c7221 */ /* 0x000fe20000000000 */
        /* <DEDUP_REMOVED lines=40> */
[----:B------:R-:W5:Y:S04]  /*1f80*/  LDG.E.EL.U16 R27, desc[UR6][R18.64+0x1800] ;  /* 0x00180006121b7981 */ /* 0x000f68000c2e1500 */
[----:B------:R-:W5:Y:S01]  /*1f90*/  LDG.E.EL.U16 R28, desc[UR6][R20.64+0x1800] ;  /* 0x00180006141c7981 */ /* 0x000f62000c2e1500 */
[----:B------:R-:W-:-:S04]  /*1fa0*/  IADD3 R14, R14, 0x20, RZ ;  /* 0x000000200e0e7810 */ /* 0x000fc80007ffe0ff */
[----:B------:R-:W-:Y:S02]  /*1fb0*/  ISETP.GE.U32.AND P0, PT, R14, 0xc00, PT ;  /* 0x00000c000e00780c */ /* 0x000fe40003f06070 */
        /* <DEDUP_REMOVED lines=9> */
[----:B------:R-:W-:-:S04]  /*2050*/  FADD R28, R27, R28 ;  /* 0x0000001c1b1c7221 */ /* 0x000fc80000000000 */
[----:B------:R-:W-:Y:S01]  /*2060*/  FFMA R16, R17, R16, R28 ;  /* 0x0000001011107223 */ /* 0x000fe2000000001c */
[----:B------:R-:W-:-:S04]  /*2070*/  IMAD R17, R8, 0xc00, R15 ;  /* 0x00000c0008117824 */ /* 0x000fc800078e020f */
[----:B------:R-:W-:Y:S01]  /*2080*/  F2FP.BF16.F32.PACK_AB R15, RZ, R16 ;  /* 0x00000010ff0f723e */ /* 0x000fe200000010ff */
[----:B------:R-:W-:-:S05]  /*2090*/  IMAD.WIDE R16, R17, 0x2, R10 ;  /* 0x0000000211107825 */ /* 0x000fca00078e020a */
[----:B------:R0:W-:Y:S01]  /*20a0*/  STG.E.U16 desc[UR6][R16.64], R15 ;  /* 0x0000000f10007986 */ /* 0x0001e2000c101506 */
[----:B------:R-:W-:Y:S05]  /*20b0*/  @!P0 BRA `(.L_x_1) ;  /* 0xfffffff0009c8947 */ /* 0x000fea000383ffff */
[----:B------:R-:W-:Y:S05]  /*20c0*/  EXIT ;  /* 0x000000000000794d */ /* 0x000fea0003800000 */
.L_x_2:
[----:B------:R-:W-:-:S00]  /*20d0*/  BRA `(.L_x_2) ;  /* 0xfffffffc00fc7947 */ /* 0x000fc0000383ffff */
[----:B------:R-:W-:-:S00]  /*20e0*/  NOP ;  /* 0x0000000000007918 */ /* 0x000fc00000000000 */
        /* <DEDUP_REMOVED lines=9> */
.L_x_3:


//--------------------- .nv.global.init           --------------------------
	.section	.nv.global.init,"aw",@progbits
.nv.global.init:
	.type		_$_str,@object
	.size		_$_str,(.L_0 - _$_str)
_$_str:
        /*0000*/ 	.byte	0x5f, 0x5f, 0x43, 0x55, 0x44, 0x41, 0x5f, 0x46, 0x54, 0x5a, 0x00
.L_0:


//--------------------- .nv.constant0.triton_     --------------------------
	.section	.nv.constant0.triton_,"a",@progbits
	.sectionflags	@""
	.align	4
.nv.constant0.triton_:
	.zero		572
